	.headerflags	@"EF_CUDA_TEXMODE_UNIFIED EF_CUDA_64BIT_ADDRESS EF_CUDA_ACCELERATORS EF_CUDA_SM90 EF_CUDA_VIRTUAL_SM(EF_CUDA_SM90)"
	.elftype	@"ET_EXEC"


//--------------------- .nv.info                  --------------------------
	.section	.nv.info,"",@"SHT_CUDA_INFO"
	.align	4


	//----- nvinfo : EIATTR_REGCOUNT
	.align		4
        /*0000*/ 	.byte	0x04, 0x2f
        /*0002*/ 	.short	(.L_1 - .L_0)
	.align		4
.L_0:
        /*0004*/ 	.word	index@(triton_poi_fused_convolution_18)
        /*0008*/ 	.word	0x0000000c


	//----- nvinfo : EIATTR_MIN_STACK_SIZE
	.align		4
.L_1:
        /*000c*/ 	.byte	0x04, 0x12
        /*000e*/ 	.short	(.L_3 - .L_2)
	.align		4
.L_2:
        /*0010*/ 	.word	index@(triton_poi_fused_convolution_18)
        /*0014*/ 	.word	0x00000000


	//----- nvinfo : EIATTR_FRAME_SIZE
	.align		4
.L_3:
        /*0018*/ 	.byte	0x04, 0x11
        /*001a*/ 	.short	(.L_5 - .L_4)
	.align		4
.L_4:
        /*001c*/ 	.word	index@(triton_poi_fused_convolution_18)
        /*0020*/ 	.word	0x00000000


	//----- nvinfo : EIATTR_MIN_STACK_SIZE
	.align		4
.L_5:
        /*0024*/ 	.byte	0x04, 0x12
        /*0026*/ 	.short	(.L_7 - .L_6)
	.align		4
.L_6:
        /*0028*/ 	.word	index@(triton_poi_fused_convolution_18)
        /*002c*/ 	.word	0x00000000
.L_7:


//--------------------- .nv.info.triton_poi_fused_convolution_18 --------------------------
	.section	.nv.info.triton_poi_fused_convolution_18,"",@"SHT_CUDA_INFO"
	.sectionflags	@""
	.align	4


	//----- nvinfo : EIATTR_CUDA_API_VERSION
	.align		4
        /*0000*/ 	.byte	0x04, 0x37
        /*0002*/ 	.short	(.L_9 - .L_8)
.L_8:
        /*0004*/ 	.word	0x0000007c


	//----- nvinfo : EIATTR_KPARAM_INFO
	.align		4
.L_9:
        /*0008*/ 	.byte	0x04, 0x17
        /*000a*/ 	.short	(.L_11 - .L_10)
.L_10:
        /*000c*/ 	.word	0x00000000
        /*0010*/ 	.short	0x0002
        /*0012*/ 	.short	0x0010
        /*0014*/ 	.byte	0x00, 0xf0, 0x11, 0x00


	//----- nvinfo : EIATTR_KPARAM_INFO
	.align		4
.L_11:
        /*0018*/ 	.byte	0x04, 0x17
        /*001a*/ 	.short	(.L_13 - .L_12)
.L_12:
        /*001c*/ 	.word	0x00000000
        /*0020*/ 	.short	0x0001
        /*0022*/ 	.short	0x0008
        /*0024*/ 	.byte	0x00, 0xf4, 0x21, 0x00


	//----- nvinfo : EIATTR_KPARAM_INFO
	.align		4
.L_13:
        /*0028*/ 	.byte	0x04, 0x17
        /*002a*/ 	.short	(.L_15 - .L_14)
.L_14:
        /*002c*/ 	.word	0x00000000
        /*0030*/ 	.short	0x0000
        /*0032*/ 	.short	0x0000
        /*0034*/ 	.byte	0x00, 0xf4, 0x21, 0x00


	//----- nvinfo : EIATTR_SPARSE_MMA_MASK
	.align		4
.L_15:
        /*0038*/ 	.byte	0x03, 0x50
        /*003a*/ 	.short	0x0000


	//----- nvinfo : EIATTR_MAXREG_COUNT
	.align		4
        /*003c*/ 	.byte	0x03, 0x1b
        /*003e*/ 	.short	0x00ff


	//----- nvinfo : EIATTR_EXIT_INSTR_OFFSETS
	.align		4
        /*0040*/ 	.byte	0x04, 0x1c
        /*0042*/ 	.short	(.L_17 - .L_16)


	//   ....[0]....
.L_16:
        /*0044*/ 	.word	0x000001b0


	//   ....[1]....
        /*0048*/ 	.word	0x000001d0


	//----- nvinfo : EIATTR_REQNTID
	.align		4
.L_17:
        /*004c*/ 	.byte	0x04, 0x10
        /*004e*/ 	.short	(.L_19 - .L_18)
.L_18:
        /*0050*/ 	.word	0x00000080
        /*0054*/ 	.word	0x00000001
        /*0058*/ 	.word	0x00000001


	//----- nvinfo : EIATTR_CBANK_PARAM_SIZE
	.align		4
.L_19:
        /*005c*/ 	.byte	0x03, 0x19
        /*005e*/ 	.short	0x0014


	//----- nvinfo : EIATTR_PARAM_CBANK
	.align		4
        /*0060*/ 	.byte	0x04, 0x0a
        /*0062*/ 	.short	(.L_21 - .L_20)
	.align		4
.L_20:
        /*0064*/ 	.word	index@(.nv.constant0.triton_poi_fused_convolution_18)
        /*0068*/ 	.short	0x0210
        /*006a*/ 	.short	0x0014


	//----- nvinfo : EIATTR_SW_WAR
	.align		4
.L_21:
        /*006c*/ 	.byte	0x04, 0x36
        /*006e*/ 	.short	(.L_23 - .L_22)
.L_22:
        /*0070*/ 	.word	0x00000008
.L_23:


//--------------------- .nv.callgraph             --------------------------
	.section	.nv.callgraph,"",@"SHT_CUDA_CALLGRAPH"
	.align	4
	.sectionentsize	8
	.align		4
        /*0000*/ 	.word	0x00000000
	.align		4
        /*0004*/ 	.word	0xffffffff
	.align		4
        /*0008*/ 	.word	0x00000000
	.align		4
        /*000c*/ 	.word	0xfffffffe
	.align		4
        /*0010*/ 	.word	0x00000000
	.align		4
        /*0014*/ 	.word	0xfffffffd
	.align		4
        /*0018*/ 	.word	0x00000000
	.align		4
        /*001c*/ 	.word	0xfffffffc


//--------------------- .text.triton_poi_fused_convolution_18 --------------------------
	.section	.text.triton_poi_fused_convolution_18,"ax",@progbits
	.align	128
        .global         triton_poi_fused_convolution_18
        .type           triton_poi_fused_convolution_18,@function
        .size           triton_poi_fused_convolution_18,(.L_x_1 - triton_poi_fused_convolution_18)
        .other          triton_poi_fused_convolution_18,@"STO_CUDA_ENTRY STV_DEFAULT"
triton_poi_fused_convolution_18:
.text.triton_poi_fused_convolution_18:
[----:B------:R-:W0:Y:S02]  /*0000*/  LDC R1, c[0x0][0x28] ;  /* 0x00000a00ff017b82 */ /* 0x000e240000000800 */
[----:B------:R-:W1:Y:S01]  /*0010*/  S2R R0, SR_TID.X ;  /* 0x0000000000007919 */ /* 0x000e620000002100 */
[----:B------:R-:W2:Y:S01]  /*0020*/  LDC.64 R2, c[0x0][0x210] ;  /* 0x00008400ff027b82 */ /* 0x000ea20000000a00 */
[----:B------:R-:W-:Y:S01]  /*0030*/  ULDC.64 UR4, c[0x0][0x208] ;  /* 0x0000820000047ab9 */ /* 0x000fe20000000a00 */
[----:B------:R-:W3:Y:S06]  /*0040*/  S2R R7, SR_CTAID.X ;  /* 0x0000000000077919 */ /* 0x000eec0000002500 */
[----:B------:R-:W4:Y:S01]  /*0050*/  LDC.64 R4, c[0x0][0x218] ;  /* 0x00008600ff047b82 */ /* 0x000f220000000a00 */
[----:B-1----:R-:W-:Y:S01]  /*0060*/  IMAD.SHL.U32 R0, R0, 0x2, RZ ;  /* 0x0000000200007824 */ /* 0x002fe200078e00ff */
[----:B---3--:R-:W-:-:S04]  /*0070*/  SHF.R.S32.HI R6, RZ, 0x17, R7 ;  /* 0x00000017ff067819 */ /* 0x008fc80000011407 */
[----:B------:R-:W-:Y:S02]  /*0080*/  LOP3.LUT R0, R0, 0xfe, RZ, 0xc0, !PT ;  /* 0x000000fe00007812 */ /* 0x000fe400078ec0ff */
[----:B------:R-:W-:-:S03]  /*0090*/  SGXT R6, R6, 0x1 ;  /* 0x000000010606781a */ /* 0x000fc60000000200 */
[----:B------:R-:W-:-:S04]  /*00a0*/  IMAD R7, R7, 0x100, R0 ;  /* 0x0000010007077824 */ /* 0x000fc800078e0200 */
[C---:B--2---:R-:W-:Y:S01]  /*00b0*/  IMAD.WIDE R2, R7.reuse, 0x4, R2 ;  /* 0x0000000407027825 */ /* 0x044fe200078e0202 */
[----:B------:R-:W-:Y:S02]  /*00c0*/  LEA.HI R6, R6, R7, RZ, 0x4 ;  /* 0x0000000706067211 */ /* 0x000fe400078f20ff */
[----:B------:R-:W-:Y:S02]  /*00d0*/  ISETP.GE.AND P0, PT, R7, 0x100, PT ;  /* 0x000001000700780c */ /* 0x000fe40003f06270 */
[----:B------:R-:W-:-:S04]  /*00e0*/  SHF.R.S32.HI R6, RZ, 0x4, R6 ;  /* 0x00000004ff067819 */ /* 0x000fc80000011406 */
[----:B------:R-:W-:-:S04]  /*00f0*/  LEA.HI R0, R6, R6, RZ, 0x2 ;  /* 0x0000000606007211 */ /* 0x000fc800078f10ff */
[----:B------:R-:W-:Y:S01]  /*0100*/  LOP3.LUT R9, R0, 0xfffffffc, RZ, 0xc0, !PT ;  /* 0xfffffffc00097812 */ /* 0x000fe200078ec0ff */
[----:B------:R-:W-:-:S04]  /*0110*/  IMAD.MOV.U32 R0, RZ, RZ, RZ ;  /* 0x000000ffff007224 */ /* 0x000fc800078e00ff */
[----:B------:R-:W-:Y:S01]  /*0120*/  IMAD.IADD R9, R6, 0x1, -R9 ;  /* 0x0000000106097824 */ /* 0x000fe200078e0a09 */
[----:B------:R-:W-:-:S03]  /*0130*/  CS2R R6, SRZ ;  /* 0x0000000000067805 */ /* 0x000fc6000001ff00 */
[----:B----4-:R-:W-:-:S03]  /*0140*/  IMAD.WIDE R4, R9, 0x4, R4 ;  /* 0x0000000409047825 */ /* 0x010fc600078e0204 */
[----:B------:R-:W2:Y:S01]  /*0150*/  @!P0 LDG.E.64 R6, desc[UR4][R2.64] ;  /* 0x0000000402068981 */ /* 0x000ea2000c1e1b00 */
[----:B------:R-:W-:-:S03]  /*0160*/  IMAD.MOV.U32 R9, RZ, RZ, RZ ;  /* 0x000000ffff097224 */ /* 0x000fc600078e00ff */
[----:B------:R-:W2:Y:S04]  /*0170*/  @!P0 LDG.E.EL R0, desc[UR4][R4.64] ;  /* 0x0000000404008981 */ /* 0x000ea8000c2e1900 */
[----:B------:R-:W3:Y:S01]  /*0180*/  @!P0 LDG.E.EL R9, desc[UR4][R4.64] ;  /* 0x0000000404098981 */ /* 0x000ee2000c2e1900 */
[----:B--2---:R-:W-:Y:S01]  /*0190*/  FADD R7, R0, R7 ;  /* 0x0000000700077221 */ /* 0x004fe20000000000 */
[----:B---3--:R-:W-:Y:S01]  /*01a0*/  FADD R6, R9, R6 ;  /* 0x0000000609067221 */ /* 0x008fe20000000000 */
[----:B------:R-:W-:Y:S06]  /*01b0*/  @P0 EXIT ;  /* 0x000000000000094d */ /* 0x000fec0003800000 */
[----:B------:R-:W-:Y:S01]  /*01c0*/  STG.E.64 desc[UR4][R2.64], R6 ;  /* 0x0000000602007986 */ /* 0x000fe2000c101b04 */
[----:B------:R-:W-:Y:S05]  /*01d0*/  EXIT ;  /* 0x000000000000794d */ /* 0x000fea0003800000 */
.L_x_0:
[----:B------:R-:W-:-:S00]  /*01e0*/  BRA `(.L_x_0) ;  /* 0xfffffffc00fc7947 */ /* 0x000fc0000383ffff */
[----:B------:R-:W-:-:S00]  /*01f0*/  NOP ;  /* 0x0000000000007918 */ /* 0x000fc00000000000 */
        /* <DEDUP_REMOVED lines=8> */
.L_x_1:


//--------------------- .nv.constant0.triton_poi_fused_convolution_18 --------------------------
	.section	.nv.constant0.triton_poi_fused_convolution_18,"a",@progbits
	.sectionflags	@""
	.align	4
.nv.constant0.triton_poi_fused_convolution_18:
	.zero		548
